	.headerflags	@"EF_CUDA_TEXMODE_UNIFIED EF_CUDA_64BIT_ADDRESS EF_CUDA_ACCELERATORS EF_CUDA_SM90 EF_CUDA_VIRTUAL_SM(EF_CUDA_SM90)"
	.elftype	@"ET_EXEC"


//--------------------- .nv.info                  --------------------------
	.section	.nv.info,"",@"SHT_CUDA_INFO"
	.align	4


	//----- nvinfo : EIATTR_REGCOUNT
	.align		4
        /*0000*/ 	.byte	0x04, 0x2f
        /*0002*/ 	.short	(.L_3 - .L_2)
	.align		4
.L_2:
        /*0004*/ 	.word	index@(triton_poi_fused__native_batch_norm_legit_no_training_relu_4)
        /*0008*/ 	.word	0x00000016


	//----- nvinfo : EIATTR_MIN_STACK_SIZE
	.align		4
.L_3:
        /*000c*/ 	.byte	0x04, 0x12
        /*000e*/ 	.short	(.L_5 - .L_4)
	.align		4
.L_4:
        /*0010*/ 	.word	index@(triton_poi_fused__native_batch_norm_legit_no_training_relu_4)
        /*0014*/ 	.word	0x00000000


	//----- nvinfo : EIATTR_FRAME_SIZE
	.align		4
.L_5:
        /*0018*/ 	.byte	0x04, 0x11
        /*001a*/ 	.short	(.L_7 - .L_6)
	.align		4
.L_6:
        /*001c*/ 	.word	index@(triton_poi_fused__native_batch_norm_legit_no_training_relu_4)
        /*0020*/ 	.word	0x00000000


	//----- nvinfo : EIATTR_MIN_STACK_SIZE
	.align		4
.L_7:
        /*0024*/ 	.byte	0x04, 0x12
        /*0026*/ 	.short	(.L_9 - .L_8)
	.align		4
.L_8:
        /*0028*/ 	.word	index@(triton_poi_fused__native_batch_norm_legit_no_training_relu_4)
        /*002c*/ 	.word	0x00000000
.L_9:


//--------------------- .nv.info.triton_poi_fused__native_batch_norm_legit_no_training_relu_4 --------------------------
	.section	.nv.info.triton_poi_fused__native_batch_norm_legit_no_training_relu_4,"",@"SHT_CUDA_INFO"
	.sectionflags	@""
	.align	4


	//----- nvinfo : EIATTR_CUDA_API_VERSION
	.align		4
        /*0000*/ 	.byte	0x04, 0x37
        /*0002*/ 	.short	(.L_11 - .L_10)
.L_10:
        /*0004*/ 	.word	0x0000007c


	//----- nvinfo : EIATTR_KPARAM_INFO
	.align		4
.L_11:
        /*0008*/ 	.byte	0x04, 0x17
        /*000a*/ 	.short	(.L_13 - .L_12)
.L_12:
        /*000c*/ 	.word	0x00000000
        /*0010*/ 	.short	0x0006
        /*0012*/ 	.short	0x0030
        /*0014*/ 	.byte	0x00, 0xf0, 0x11, 0x00


	//----- nvinfo : EIATTR_KPARAM_INFO
	.align		4
.L_13:
        /*0018*/ 	.byte	0x04, 0x17
        /*001a*/ 	.short	(.L_15 - .L_14)
.L_14:
        /*001c*/ 	.word	0x00000000
        /*0020*/ 	.short	0x0005
        /*0022*/ 	.short	0x0028
        /*0024*/ 	.byte	0x00, 0xf4, 0x21, 0x00


	//----- nvinfo : EIATTR_KPARAM_INFO
	.align		4
.L_15:
        /*0028*/ 	.byte	0x04, 0x17
        /*002a*/ 	.short	(.L_17 - .L_16)
.L_16:
        /*002c*/ 	.word	0x00000000
        /*0030*/ 	.short	0x0004
        /*0032*/ 	.short	0x0020
        /*0034*/ 	.byte	0x00, 0xf4, 0x21, 0x00


	//----- nvinfo : EIATTR_KPARAM_INFO
	.align		4
.L_17:
        /*0038*/ 	.byte	0x04, 0x17
        /*003a*/ 	.short	(.L_19 - .L_18)
.L_18:
        /*003c*/ 	.word	0x00000000
        /*0040*/ 	.short	0x0003
        /*0042*/ 	.short	0x0018
        /*0044*/ 	.byte	0x00, 0xf4, 0x21, 0x00


	//----- nvinfo : EIATTR_KPARAM_INFO
	.align		4
.L_19:
        /*0048*/ 	.byte	0x04, 0x17
        /*004a*/ 	.short	(.L_21 - .L_20)
.L_20:
        /*004c*/ 	.word	0x00000000
        /*0050*/ 	.short	0x0002
        /*0052*/ 	.short	0x0010
        /*0054*/ 	.byte	0x00, 0xf4, 0x21, 0x00


	//----- nvinfo : EIATTR_KPARAM_INFO
	.align		4
.L_21:
        /*0058*/ 	.byte	0x04, 0x17
        /*005a*/ 	.short	(.L_23 - .L_22)
.L_22:
        /*005c*/ 	.word	0x00000000
        /*0060*/ 	.short	0x0001
        /*0062*/ 	.short	0x0008
        /*0064*/ 	.byte	0x00, 0xf4, 0x21, 0x00


	//----- nvinfo : EIATTR_KPARAM_INFO
	.align		4
.L_23:
        /*0068*/ 	.byte	0x04, 0x17
        /*006a*/ 	.short	(.L_25 - .L_24)
.L_24:
        /*006c*/ 	.word	0x00000000
        /*0070*/ 	.short	0x0000
        /*0072*/ 	.short	0x0000
        /*0074*/ 	.byte	0x00, 0xf4, 0x21, 0x00


	//----- nvinfo : EIATTR_SPARSE_MMA_MASK
	.align		4
.L_25:
        /*0078*/ 	.byte	0x03, 0x50
        /*007a*/ 	.short	0x0000


	//----- nvinfo : EIATTR_MAXREG_COUNT
	.align		4
        /*007c*/ 	.byte	0x03, 0x1b
        /*007e*/ 	.short	0x00ff


	//----- nvinfo : EIATTR_EXIT_INSTR_OFFSETS
	.align		4
        /*0080*/ 	.byte	0x04, 0x1c
        /*0082*/ 	.short	(.L_27 - .L_26)


	//   ....[0]....
.L_26:
        /*0084*/ 	.word	0x000004f0


	//   ....[1]....
        /*0088*/ 	.word	0x00000510


	//----- nvinfo : EIATTR_REQNTID
	.align		4
.L_27:
        /*008c*/ 	.byte	0x04, 0x10
        /*008e*/ 	.short	(.L_29 - .L_28)
.L_28:
        /*0090*/ 	.word	0x00000100
        /*0094*/ 	.word	0x00000001
        /*0098*/ 	.word	0x00000001


	//----- nvinfo : EIATTR_CBANK_PARAM_SIZE
	.align		4
.L_29:
        /*009c*/ 	.byte	0x03, 0x19
        /*009e*/ 	.short	0x0034


	//----- nvinfo : EIATTR_PARAM_CBANK
	.align		4
        /*00a0*/ 	.byte	0x04, 0x0a
        /*00a2*/ 	.short	(.L_31 - .L_30)
	.align		4
.L_30:
        /*00a4*/ 	.word	index@(.nv.constant0.triton_poi_fused__native_batch_norm_legit_no_training_relu_4)
        /*00a8*/ 	.short	0x0210
        /*00aa*/ 	.short	0x0034


	//----- nvinfo : EIATTR_SW_WAR
	.align		4
.L_31:
        /*00ac*/ 	.byte	0x04, 0x36
        /*00ae*/ 	.short	(.L_33 - .L_32)
.L_32:
        /*00b0*/ 	.word	0x00000008
.L_33:


//--------------------- .nv.callgraph             --------------------------
	.section	.nv.callgraph,"",@"SHT_CUDA_CALLGRAPH"
	.align	4
	.sectionentsize	8
	.align		4
        /*0000*/ 	.word	0x00000000
	.align		4
        /*0004*/ 	.word	0xffffffff
	.align		4
        /*0008*/ 	.word	0x00000000
	.align		4
        /*000c*/ 	.word	0xfffffffe
	.align		4
        /*0010*/ 	.word	0x00000000
	.align		4
        /*0014*/ 	.word	0xfffffffd
	.align		4
        /*0018*/ 	.word	0x00000000
	.align		4
        /*001c*/ 	.word	0xfffffffc


//--------------------- .nv.constant4             --------------------------
	.section	.nv.constant4,"a",@progbits
	.align	8
	.align		8
.nv.constant4:
        /*0000*/ 	.dword	_$_str
	.align		8
        /*0008*/ 	.dword	_$_str_$_2


//--------------------- .text.triton_poi_fused__native_batch_norm_legit_no_training_relu_4 --------------------------
	.section	.text.triton_poi_fused__native_batch_norm_legit_no_training_relu_4,"ax",@progbits
	.align	128
        .global         triton_poi_fused__native_batch_norm_legit_no_training_relu_4
        .type           triton_poi_fused__native_batch_norm_legit_no_training_relu_4,@function
        .size           triton_poi_fused__native_batch_norm_legit_no_training_relu_4,(.L_x_1 - triton_poi_fused__native_batch_norm_legit_no_training_relu_4)
        .other          triton_poi_fused__native_batch_norm_legit_no_training_relu_4,@"STO_CUDA_ENTRY STV_DEFAULT"
triton_poi_fused__native_batch_norm_legit_no_training_relu_4:
.text.triton_poi_fused__native_batch_norm_legit_no_training_relu_4:
[----:B------:R-:W0:Y:S01]  /*0000*/  LDC R1, c[0x0][0x28] ;  /* 0x00000a00ff017b82 */ /* 0x000e220000000800 */
[----:B------:R-:W1:Y:S01]  /*0010*/  S2R R0, SR_TID.X ;  /* 0x0000000000007919 */ /* 0x000e620000002100 */
[----:B------:R-:W-:-:S06]  /*0020*/  HFMA2.MMA R2, -RZ, RZ, 0, 0 ;  /* 0x00000000ff027435 */ /* 0x000fcc00000001ff */
[----:B------:R-:W2:Y:S01]  /*0030*/  LDC.64 R10, c[0x0][0x220] ;  /* 0x00008800ff0a7b82 */ /* 0x000ea20000000a00 */
[----:B------:R-:W-:Y:S01]  /*0040*/  ULDC.64 UR4, c[0x0][0x208] ;  /* 0x0000820000047ab9 */ /* 0x000fe20000000a00 */
[----:B------:R-:W3:Y:S06]  /*0050*/  S2R R3, SR_CTAID.X ;  /* 0x0000000000037919 */ /* 0x000eec0000002500 */
[----:B------:R-:W4:Y:S08]  /*0060*/  LDC.64 R8, c[0x0][0x210] ;  /* 0x00008400ff087b82 */ /* 0x000f300000000a00 */
[----:B------:R-:W5:Y:S08]  /*0070*/  LDC.64 R14, c[0x0][0x218] ;  /* 0x00008600ff0e7b82 */ /* 0x000f700000000a00 */
[----:B------:R-:W2:Y:S01]  /*0080*/  LDC.64 R16, c[0x0][0x228] ;  /* 0x00008a00ff107b82 */ /* 0x000ea20000000a00 */
[----:B-1----:R-:W-:-:S07]  /*0090*/  SHF.L.U32 R0, R0, 0x1, RZ ;  /* 0x0000000100007819 */ /* 0x002fce00000006ff */
[----:B------:R-:W1:Y:S01]  /*00a0*/  LDC.64 R18, c[0x0][0x230] ;  /* 0x00008c00ff127b82 */ /* 0x000e620000000a00 */
[----:B------:R-:W-:-:S04]  /*00b0*/  LOP3.LUT R0, R0, 0x1fe, RZ, 0xc0, !PT ;  /* 0x000001fe00007812 */ /* 0x000fc800078ec0ff */
[----:B---3--:R-:W-:-:S04]  /*00c0*/  LEA R3, R3, R0, 0x9 ;  /* 0x0000000003037211 */ /* 0x008fc800078e48ff */
[C---:B------:R-:W-:Y:S01]  /*00d0*/  ISETP.GE.AND P0, PT, R3.reuse, 0x54600, PT ;  /* 0x000546000300780c */ /* 0x040fe20003f06270 */
[----:B------:R-:W-:-:S05]  /*00e0*/  IMAD.HI R0, R3, -0x6e5d4c3b, R2 ;  /* 0x91a2b3c503007827 */ /* 0x000fca00078e0202 */
[----:B------:R-:W-:-:S04]  /*00f0*/  SHF.R.U32.HI R5, RZ, 0x1f, R0 ;  /* 0x0000001fff057819 */ /* 0x000fc80000011600 */
[----:B------:R-:W-:-:S05]  /*0100*/  LEA.HI.SX32 R5, R0, R5, 0x17 ;  /* 0x0000000500057211 */ /* 0x000fca00078fbaff */
[----:B------:R-:W-:-:S05]  /*0110*/  IMAD.HI R0, R5, 0x2aaaaaab, RZ ;  /* 0x2aaaaaab05007827 */ /* 0x000fca00078e02ff */
[----:B------:R-:W-:-:S04]  /*0120*/  SHF.R.U32.HI R7, RZ, 0x1f, R0 ;  /* 0x0000001fff077819 */ /* 0x000fc80000011600 */
[----:B------:R-:W-:-:S05]  /*0130*/  LEA.HI R0, R0, R7, RZ, 0x1c ;  /* 0x0000000700007211 */ /* 0x000fca00078fe0ff */
[----:B------:R-:W-:Y:S01]  /*0140*/  IMAD R13, R0, -0x60, R5 ;  /* 0xffffffa0000d7824 */ /* 0x000fe200078e0205 */
[----:B------:R-:W-:-:S03]  /*0150*/  MOV R0, RZ ;  /* 0x000000ff00007202 */ /* 0x000fc60000000f00 */
[----:B--2---:R-:W-:-:S05]  /*0160*/  IMAD.WIDE R10, R13, 0x4, R10 ;  /* 0x000000040d0a7825 */ /* 0x004fca00078e020a */
[----:B------:R-:W2:Y:S04]  /*0170*/  @!P0 LDG.E.EL R0, desc[UR4][R10.64] ;  /* 0x000000040a008981 */ /* 0x000ea8000c2e1900 */
[----:B------:R3:W2:Y:S01]  /*0180*/  @!P0 LDG.E.EL R2, desc[UR4][R10.64] ;  /* 0x000000040a028981 */ /* 0x0006a2000c2e1900 */
[----:B------:R-:W-:Y:S02]  /*0190*/  CS2R R6, SRZ ;  /* 0x0000000000067805 */ /* 0x000fe4000001ff00 */
[----:B------:R-:W-:Y:S01]  /*01a0*/  CS2R R4, SRZ ;  /* 0x0000000000047805 */ /* 0x000fe2000001ff00 */
[----:B----4-:R-:W-:-:S04]  /*01b0*/  IMAD.WIDE R8, R3, 0x4, R8 ;  /* 0x0000000403087825 */ /* 0x010fc800078e0208 */
[C---:B-----5:R-:W-:Y:S01]  /*01c0*/  IMAD.WIDE R14, R13.reuse, 0x4, R14 ;  /* 0x000000040d0e7825 */ /* 0x060fe200078e020e */
[----:B------:R4:W5:Y:S04]  /*01d0*/  @!P0 LDG.E.64 R4, desc[UR4][R8.64] ;  /* 0x0000000408048981 */ /* 0x000968000c1e1b00 */
[----:B------:R-:W5:Y:S01]  /*01e0*/  @!P0 LDG.E.EL R7, desc[UR4][R14.64] ;  /* 0x000000040e078981 */ /* 0x000f62000c2e1900 */
[C---:B0-----:R-:W-:Y:S01]  /*01f0*/  IMAD.WIDE R16, R13.reuse, 0x4, R16 ;  /* 0x000000040d107825 */ /* 0x041fe200078e0210 */
[----:B---3--:R-:W-:Y:S02]  /*0200*/  CS2R R10, SRZ ;  /* 0x00000000000a7805 */ /* 0x008fe4000001ff00 */
[----:B------:R0:W3:Y:S01]  /*0210*/  @!P0 LDG.E.EL R6, desc[UR4][R14.64] ;  /* 0x000000040e068981 */ /* 0x0000e2000c2e1900 */
[----:B-1----:R-:W-:Y:S01]  /*0220*/  IMAD.WIDE R18, R13, 0x4, R18 ;  /* 0x000000040d127825 */ /* 0x002fe200078e0212 */
[----:B------:R-:W-:Y:S01]  /*0230*/  CS2R R12, SRZ ;  /* 0x00000000000c7805 */ /* 0x000fe2000001ff00 */
[----:B----4-:R-:W1:Y:S01]  /*0240*/  LDC.64 R8, c[0x0][0x238] ;  /* 0x00008e00ff087b82 */ /* 0x010e620000000a00 */
[----:B------:R-:W4:Y:S04]  /*0250*/  @!P0 LDG.E.EL R10, desc[UR4][R16.64] ;  /* 0x00000004100a8981 */ /* 0x000f28000c2e1900 */
[----:B------:R0:W3:Y:S04]  /*0260*/  @!P0 LDG.E.EL R13, desc[UR4][R16.64] ;  /* 0x00000004100d8981 */ /* 0x0000e8000c2e1900 */
[----:B------:R-:W3:Y:S04]  /*0270*/  @!P0 LDG.E.EL R12, desc[UR4][R18.64] ;  /* 0x00000004120c8981 */ /* 0x000ee8000c2e1900 */
[----:B------:R-:W4:Y:S01]  /*0280*/  @!P0 LDG.E.EL R11, desc[UR4][R18.64] ;  /* 0x00000004120b8981 */ /* 0x000f22000c2e1900 */
[----:B--2---:R-:W-:Y:S01]  /*0290*/  FADD R0, R0, 9.9999997473787516356e-06 ;  /* 0x3727c5ac00007421 */ /* 0x004fe20000000000 */
[----:B------:R-:W-:-:S03]  /*02a0*/  FADD R2, R2, 9.9999997473787516356e-06 ;  /* 0x3727c5ac02027421 */ /* 0x000fc60000000000 */
[----:B0-----:R-:W0:Y:S08]  /*02b0*/  MUFU.SQRT R14, R0 ;  /* 0x00000000000e7308 */ /* 0x001e300000002000 */
[----:B------:R-:W2:Y:S01]  /*02c0*/  MUFU.SQRT R15, R2 ;  /* 0x00000002000f7308 */ /* 0x000ea20000002000 */
[C---:B0-----:R-:W-:Y:S02]  /*02d0*/  FSETP.GT.AND P1, PT, R14.reuse, 8.50705917302346158658e+37, PT ;  /* 0x7e8000000e00780b */ /* 0x041fe40003f24000 */
[----:B------:R-:W-:-:S02]  /*02e0*/  FSETP.GEU.AND P3, PT, R14, 1.175494350822287508e-38, PT ;  /* 0x008000000e00780b */ /* 0x000fc40003f6e000 */
[C---:B--2---:R-:W-:Y:S02]  /*02f0*/  FSETP.GT.AND P2, PT, R15.reuse, 8.50705917302346158658e+37, PT ;  /* 0x7e8000000f00780b */ /* 0x044fe40003f44000 */
[----:B------:R-:W-:-:S07]  /*0300*/  FSETP.GEU.AND P4, PT, R15, 1.175494350822287508e-38, PT ;  /* 0x008000000f00780b */ /* 0x000fce0003f8e000 */
[----:B------:R-:W-:Y:S01]  /*0310*/  @P1 FMUL R14, R14, 0.25 ;  /* 0x3e8000000e0e1820 */ /* 0x000fe20000400000 */
[----:B------:R-:W-:-:S03]  /*0320*/  HFMA2.MMA R0, -RZ, RZ, 1.625, 0 ;  /* 0x3e800000ff007435 */ /* 0x000fc600000001ff */
[----:B------:R-:W-:Y:S01]  /*0330*/  @!P3 FMUL R14, R14, 16777216 ;  /* 0x4b8000000e0eb820 */ /* 0x000fe20000400000 */
[----:B------:R-:W-:-:S04]  /*0340*/  @P2 FMUL R15, R15, 0.25 ;  /* 0x3e8000000f0f2820 */ /* 0x000fc80000400000 */
[----:B------:R-:W-:Y:S01]  /*0350*/  @!P4 FMUL R15, R15, 16777216 ;  /* 0x4b8000000f0fc820 */ /* 0x000fe20000400000 */
[----:B------:R-:W0:Y:S01]  /*0360*/  MUFU.RCP R14, R14 ;  /* 0x0000000e000e7308 */ /* 0x000e220000001000 */
[----:B------:R-:W-:Y:S02]  /*0370*/  FSEL R17, R0, 1, P1 ;  /* 0x3f80000000117808 */ /* 0x000fe40000800000 */
[----:B------:R-:W-:-:S05]  /*0380*/  MOV R2, RZ ;  /* 0x000000ff00027202 */ /* 0x000fca0000000f00 */
[----:B------:R-:W2:Y:S01]  /*0390*/  MUFU.RCP R15, R15 ;  /* 0x0000000f000f7308 */ /* 0x000ea20000001000 */
[----:B------:R-:W-:Y:S01]  /*03a0*/  FSEL R0, R0, 1, P2 ;  /* 0x3f80000000007808 */ /* 0x000fe20001000000 */
[----:B------:R-:W-:-:S04]  /*03b0*/  IMAD.HI R2, R3, -0x3dd1baf9, R2 ;  /* 0xc22e450703027827 */ /* 0x000fc800078e0202 */
[----:B------:R-:W-:Y:S01]  /*03c0*/  @!P3 FMUL R17, R17, 16777216 ;  /* 0x4b8000001111b820 */ /* 0x000fe20000400000 */
[----:B------:R-:W-:Y:S01]  /*03d0*/  @!P4 FMUL R0, R0, 16777216 ;  /* 0x4b8000000000c820 */ /* 0x000fe20000400000 */
[----:B-----5:R-:W-:Y:S01]  /*03e0*/  FADD R4, -R7, R4 ;  /* 0x0000000407047221 */ /* 0x020fe20000000100 */
[----:B------:R-:W-:Y:S01]  /*03f0*/  SHF.R.U32.HI R7, RZ, 0x1f, R2 ;  /* 0x0000001fff077819 */ /* 0x000fe20000011602 */
[----:B0-----:R-:W-:Y:S01]  /*0400*/  FMUL R17, R14, R17 ;  /* 0x000000110e117220 */ /* 0x001fe20000400000 */
[----:B---3--:R-:W-:Y:S01]  /*0410*/  FADD R5, -R6, R5 ;  /* 0x0000000506057221 */ /* 0x008fe20000000100 */
[----:B--2---:R-:W-:Y:S01]  /*0420*/  FMUL R0, R15, R0 ;  /* 0x000000000f007220 */ /* 0x004fe20000400000 */
[----:B------:R-:W-:Y:S01]  /*0430*/  LEA.HI.SX32 R7, R2, R7, 0x10 ;  /* 0x0000000702077211 */ /* 0x000fe200078f82ff */
[----:B------:R-:W-:Y:S02]  /*0440*/  FMUL R17, R4, R17 ;  /* 0x0000001104117220 */ /* 0x000fe40000400000 */
[----:B------:R-:W-:-:S02]  /*0450*/  FMUL R0, R5, R0 ;  /* 0x0000000005007220 */ /* 0x000fc40000400000 */
[----:B------:R-:W-:Y:S01]  /*0460*/  FFMA R12, R17, R13, R12 ;  /* 0x0000000d110c7223 */ /* 0x000fe2000000000c */
[C---:B------:R-:W-:Y:S02]  /*0470*/  IMAD R2, R7.reuse, -0x15180, R3 ;  /* 0xfffeae8007027824 */ /* 0x040fe400078e0203 */
[----:B----4-:R-:W-:Y:S02]  /*0480*/  FFMA R0, R0, R10, R11 ;  /* 0x0000000a00007223 */ /* 0x010fe4000000000b */
[----:B------:R-:W-:Y:S01]  /*0490*/  IMAD R7, R7, 0x23280, R2 ;  /* 0x0002328007077824 */ /* 0x000fe200078e0202 */
[----:B------:R-:W-:Y:S02]  /*04a0*/  FSETP.GEU.AND P1, PT, R12, RZ, PT ;  /* 0x000000ff0c00720b */ /* 0x000fe40003f2e000 */
[----:B------:R-:W-:Y:S01]  /*04b0*/  FSETP.GEU.AND P2, PT, R0, RZ, PT ;  /* 0x000000ff0000720b */ /* 0x000fe20003f4e000 */
[----:B-1----:R-:W-:Y:S01]  /*04c0*/  IMAD.WIDE R8, R7, 0x4, R8 ;  /* 0x0000000407087825 */ /* 0x002fe200078e0208 */
[----:B------:R-:W-:-:S02]  /*04d0*/  FSEL R12, R12, RZ, P1 ;  /* 0x000000ff0c0c7208 */ /* 0x000fc40000800000 */
[----:B------:R-:W-:Y:S01]  /*04e0*/  FSEL R13, R0, RZ, P2 ;  /* 0x000000ff000d7208 */ /* 0x000fe20001000000 */
[----:B------:R-:W-:Y:S08]  /*04f0*/  @P0 EXIT ;  /* 0x000000000000094d */ /* 0x000ff00003800000 */
[----:B------:R-:W-:Y:S01]  /*0500*/  STG.E.64 desc[UR4][R8.64], R12 ;  /* 0x0000000c08007986 */ /* 0x000fe2000c101b04 */
[----:B------:R-:W-:Y:S05]  /*0510*/  EXIT ;  /* 0x000000000000794d */ /* 0x000fea0003800000 */
.L_x_0:
[----:B------:R-:W-:-:S00]  /*0520*/  BRA `(.L_x_0) ;  /* 0xfffffffc00fc7947 */ /* 0x000fc0000383ffff */
[----:B------:R-:W-:-:S00]  /*0530*/  NOP ;  /* 0x0000000000007918 */ /* 0x000fc00000000000 */
        /* <DEDUP_REMOVED lines=12> */
.L_x_1:


//--------------------- .nv.global.init           --------------------------
	.section	.nv.global.init,"aw",@progbits
.nv.global.init:
	.type		_$_str,@object
	.size		_$_str,(_$_str_$_2 - _$_str)
_$_str:
        /*0000*/ 	.byte	0x5f, 0x5f, 0x43, 0x55, 0x44, 0x41, 0x5f, 0x46, 0x54, 0x5a, 0x00
	.type		_$_str_$_2,@object
	.size		_$_str_$_2,(.L_1 - _$_str_$_2)
_$_str_$_2:
        /*000b*/ 	.byte	0x5f, 0x5f, 0x43, 0x55, 0x44, 0x41, 0x5f, 0x50, 0x52, 0x45, 0x43, 0x5f, 0x53, 0x51, 0x52, 0x54
        /*001b*/ 	.byte	0x00
.L_1:


//--------------------- .nv.constant0.triton_poi_fused__native_batch_norm_legit_no_training_relu_4 --------------------------
	.section	.nv.constant0.triton_poi_fused__native_batch_norm_legit_no_training_relu_4,"a",@progbits
	.sectionflags	@""
	.align	4
.nv.constant0.triton_poi_fused__native_batch_norm_legit_no_training_relu_4:
	.zero		580
